//
// Generated by NVIDIA NVVM Compiler
//
// Compiler Build ID: CL-36424714
// Cuda compilation tools, release 13.0, V13.0.88
// Based on NVVM 20.0.0
//

.version 9.0
.target sm_100
.address_size 64

	// .globl	_Z5benchPdS_i

.visible .entry _Z5benchPdS_i(
	.param .u64 .ptr .align 1 _Z5benchPdS_i_param_0,
	.param .u64 .ptr .align 1 _Z5benchPdS_i_param_1,
	.param .u32 _Z5benchPdS_i_param_2
)
{
	.reg .pred 	%p<7>;
	.reg .b32 	%r<31>;
	.reg .b64 	%rd<18>;
	.reg .b64 	%fd<6>;

	ld.param.u64 	%rd3, [_Z5benchPdS_i_param_0];
	ld.param.u64 	%rd4, [_Z5benchPdS_i_param_1];
	ld.param.u32 	%r12, [_Z5benchPdS_i_param_2];
	cvta.to.global.u64 	%rd1, %rd4;
	cvta.to.global.u64 	%rd2, %rd3;
	mov.u32 	%r13, %ctaid.x;
	mov.u32 	%r14, %ntid.x;
	mov.u32 	%r15, %tid.x;
	mad.lo.s32 	%r29, %r13, %r14, %r15;
	mov.u32 	%r16, %nctaid.x;
	mul.lo.s32 	%r2, %r14, %r16;
	setp.ge.s32 	%p1, %r29, %r12;
	@%p1 bra 	$L__BB0_7;
	add.s32 	%r17, %r29, %r2;
	max.s32 	%r18, %r12, %r17;
	setp.lt.s32 	%p2, %r17, %r12;
	selp.u32 	%r19, 1, 0, %p2;
	add.s32 	%r20, %r17, %r19;
	sub.s32 	%r21, %r18, %r20;
	div.u32 	%r22, %r21, %r2;
	add.s32 	%r3, %r22, %r19;
	and.b32  	%r23, %r3, 3;
	setp.eq.s32 	%p3, %r23, 3;
	@%p3 bra 	$L__BB0_4;
	add.s32 	%r24, %r3, 1;
	and.b32  	%r25, %r24, 3;
	neg.s32 	%r27, %r25;
$L__BB0_3:
	.pragma "nounroll";
	mul.wide.s32 	%rd5, %r29, 8;
	add.s64 	%rd6, %rd1, %rd5;
	add.s64 	%rd7, %rd2, %rd5;
	ld.global.f64 	%fd1, [%rd7];
	st.global.f64 	[%rd6], %fd1;
	add.s32 	%r29, %r29, %r2;
	add.s32 	%r27, %r27, 1;
	setp.ne.s32 	%p4, %r27, 0;
	@%p4 bra 	$L__BB0_3;
$L__BB0_4:
	setp.lt.u32 	%p5, %r3, 3;
	@%p5 bra 	$L__BB0_7;
	mul.wide.s32 	%rd11, %r2, 8;
	shl.b32 	%r26, %r2, 2;
$L__BB0_6:
	mul.wide.s32 	%rd8, %r29, 8;
	add.s64 	%rd9, %rd2, %rd8;
	ld.global.f64 	%fd2, [%rd9];
	add.s64 	%rd10, %rd1, %rd8;
	st.global.f64 	[%rd10], %fd2;
	add.s64 	%rd12, %rd9, %rd11;
	ld.global.f64 	%fd3, [%rd12];
	add.s64 	%rd13, %rd10, %rd11;
	st.global.f64 	[%rd13], %fd3;
	add.s64 	%rd14, %rd12, %rd11;
	ld.global.f64 	%fd4, [%rd14];
	add.s64 	%rd15, %rd13, %rd11;
	st.global.f64 	[%rd15], %fd4;
	add.s64 	%rd16, %rd14, %rd11;
	ld.global.f64 	%fd5, [%rd16];
	add.s64 	%rd17, %rd15, %rd11;
	st.global.f64 	[%rd17], %fd5;
	add.s32 	%r29, %r26, %r29;
	setp.lt.s32 	%p6, %r29, %r12;
	@%p6 bra 	$L__BB0_6;
$L__BB0_7:
	ret;

}
	// .globl	_Z12bench_singlePdS_
.visible .entry _Z12bench_singlePdS_(
	.param .u64 .ptr .align 1 _Z12bench_singlePdS__param_0,
	.param .u64 .ptr .align 1 _Z12bench_singlePdS__param_1
)
{
	.reg .b32 	%r<5>;
	.reg .b64 	%rd<8>;
	.reg .b64 	%fd<2>;

	ld.param.u64 	%rd1, [_Z12bench_singlePdS__param_0];
	ld.param.u64 	%rd2, [_Z12bench_singlePdS__param_1];
	cvta.to.global.u64 	%rd3, %rd2;
	cvta.to.global.u64 	%rd4, %rd1;
	mov.u32 	%r1, %ctaid.x;
	mov.u32 	%r2, %ntid.x;
	mov.u32 	%r3, %tid.x;
	mad.lo.s32 	%r4, %r1, %r2, %r3;
	mul.wide.s32 	%rd5, %r4, 8;
	add.s64 	%rd6, %rd4, %rd5;
	ld.global.f64 	%fd1, [%rd6];
	add.s64 	%rd7, %rd3, %rd5;
	st.global.f64 	[%rd7], %fd1;
	ret;

}


// ===== COMPILED SASS (sm_100) =====

	.target	sm_100

	.elftype	@"ET_EXEC"


//--------------------- .note.nv.tkinfo           --------------------------
	.section	.note.nv.tkinfo,"",@"SHT_NOTE"
	.sectionflags	@"SHF_NOTE_NV_TKINFO"
	.tkinfo
        /*0018*/ 	.word	0x00000002
        /*0030*/ 	.string	""
        /*0030*/ 	.string	"ptxas"
        /*0030*/ 	.string	"Cuda compilation tools, release 13.0, V13.0.88"
        /*0030*/ 	.string	"Build cuda_13.0.r13.0/compiler.36424714_0"
        /*0030*/ 	.string	"-arch sm_100 -m 64 "



//--------------------- .note.nv.cuinfo           --------------------------
	.section	.note.nv.cuinfo,"",@"SHT_NOTE"
	.sectionflags	@"SHF_NOTE_NV_CUINFO"
        /*0018*/ 	.short	0x0002
        /*001a*/ 	.short	0x0064
        /*001c*/ 	.short	0x0082
	.zero		2


//--------------------- .nv.info                  --------------------------
	.section	.nv.info,"",@"SHT_CUDA_INFO"
	.align	4


	//----- nvinfo : EIATTR_REGCOUNT
	.align		4
        /*0000*/ 	.byte	0x04, 0x2f
        /*0002*/ 	.short	(.L_1 - .L_0)
	.align		4
.L_0:
        /*0004*/ 	.word	index@(_Z5benchPdS_i)
        /*0008*/ 	.word	0x0000001e


	//----- nvinfo : EIATTR_FRAME_SIZE
	.align		4
.L_1:
        /*000c*/ 	.byte	0x04, 0x11
        /*000e*/ 	.short	(.L_3 - .L_2)
	.align		4
.L_2:
        /*0010*/ 	.word	index@(_Z5benchPdS_i)
        /*0014*/ 	.word	0x00000000


	//----- nvinfo : EIATTR_REGCOUNT
	.align		4
.L_3:
        /*0018*/ 	.byte	0x04, 0x2f
        /*001a*/ 	.short	(.L_5 - .L_4)
	.align		4
.L_4:
        /*001c*/ 	.word	index@(_Z12bench_singlePdS_)
        /*0020*/ 	.word	0x0000000a


	//----- nvinfo : EIATTR_FRAME_SIZE
	.align		4
.L_5:
        /*0024*/ 	.byte	0x04, 0x11
        /*0026*/ 	.short	(.L_7 - .L_6)
	.align		4
.L_6:
        /*0028*/ 	.word	index@(_Z12bench_singlePdS_)
        /*002c*/ 	.word	0x00000000


	//----- nvinfo : EIATTR_MIN_STACK_SIZE
	.align		4
.L_7:
        /*0030*/ 	.byte	0x04, 0x12
        /*0032*/ 	.short	(.L_9 - .L_8)
	.align		4
.L_8:
        /*0034*/ 	.word	index@(_Z12bench_singlePdS_)
        /*0038*/ 	.word	0x00000000


	//----- nvinfo : EIATTR_MIN_STACK_SIZE
	.align		4
.L_9:
        /*003c*/ 	.byte	0x04, 0x12
        /*003e*/ 	.short	(.L_11 - .L_10)
	.align		4
.L_10:
        /*0040*/ 	.word	index@(_Z5benchPdS_i)
        /*0044*/ 	.word	0x00000000
.L_11:


//--------------------- .nv.compat                --------------------------
	.section	.nv.compat,"",@"SHT_CUDA_COMPAT_INFO"
	.align	4
        /*0000*/ 	.byte	0x02, 0x09, 0x00, 0x00, 0x02, 0x02, 0x01, 0x00, 0x02, 0x05, 0x05, 0x00, 0x03, 0x07, 0x01, 0x01
        /*0010*/ 	.byte	0x02, 0x03, 0x00, 0x00, 0x02, 0x06, 0x01, 0x00, 0x04, 0x0b, 0x08, 0x00, 0x09, 0x00, 0x00, 0x00
        /*0020*/ 	.byte	0x00, 0x00, 0x00, 0x00


//--------------------- .nv.info._Z12bench_singlePdS_ --------------------------
	.section	.nv.info._Z12bench_singlePdS_,"",@"SHT_CUDA_INFO"
	.sectionflags	@""
	.align	4


	//----- nvinfo : EIATTR_CUDA_API_VERSION
	.align		4
        /*0000*/ 	.byte	0x04, 0x37
        /*0002*/ 	.short	(.L_13 - .L_12)
.L_12:
        /*0004*/ 	.word	0x00000082


	//----- nvinfo : EIATTR_KPARAM_INFO
	.align		4
.L_13:
        /*0008*/ 	.byte	0x04, 0x17
        /*000a*/ 	.short	(.L_15 - .L_14)
.L_14:
        /*000c*/ 	.word	0x00000000
        /*0010*/ 	.short	0x0001
        /*0012*/ 	.short	0x0008
        /*0014*/ 	.byte	0x00, 0xf5, 0x21, 0x00


	//----- nvinfo : EIATTR_KPARAM_INFO
	.align		4
.L_15:
        /*0018*/ 	.byte	0x04, 0x17
        /*001a*/ 	.short	(.L_17 - .L_16)
.L_16:
        /*001c*/ 	.word	0x00000000
        /*0020*/ 	.short	0x0000
        /*0022*/ 	.short	0x0000
        /*0024*/ 	.byte	0x00, 0xf5, 0x21, 0x00


	//----- nvinfo : EIATTR_SPARSE_MMA_MASK
	.align		4
.L_17:
        /*0028*/ 	.byte	0x03, 0x50
        /*002a*/ 	.short	0x0000


	//----- nvinfo : EIATTR_MAXREG_COUNT
	.align		4
        /*002c*/ 	.byte	0x03, 0x1b
        /*002e*/ 	.short	0x00ff


	//----- nvinfo : EIATTR_MERCURY_ISA_VERSION
	.align		4
        /*0030*/ 	.byte	0x03, 0x5f
        /*0032*/ 	.short	0x0101


	//----- nvinfo : EIATTR_VRC_CTA_INIT_COUNT
	.align		4
        /*0034*/ 	.byte	0x02, 0x4a
	.zero		1
	.zero		1


	//----- nvinfo : EIATTR_EXIT_INSTR_OFFSETS
	.align		4
        /*0038*/ 	.byte	0x04, 0x1c
        /*003a*/ 	.short	(.L_19 - .L_18)


	//   ....[0]....
.L_18:
        /*003c*/ 	.word	0x000000c0


	//----- nvinfo : EIATTR_CBANK_PARAM_SIZE
	.align		4
.L_19:
        /*0040*/ 	.byte	0x03, 0x19
        /*0042*/ 	.short	0x0010


	//----- nvinfo : EIATTR_PARAM_CBANK
	.align		4
        /*0044*/ 	.byte	0x04, 0x0a
        /*0046*/ 	.short	(.L_21 - .L_20)
	.align		4
.L_20:
        /*0048*/ 	.word	index@(.nv.constant0._Z12bench_singlePdS_)
        /*004c*/ 	.short	0x0380
        /*004e*/ 	.short	0x0010


	//----- nvinfo : EIATTR_SW_WAR
	.align		4
.L_21:
        /*0050*/ 	.byte	0x04, 0x36
        /*0052*/ 	.short	(.L_23 - .L_22)
.L_22:
        /*0054*/ 	.word	0x00000008
.L_23:


//--------------------- .nv.info._Z5benchPdS_i    --------------------------
	.section	.nv.info._Z5benchPdS_i,"",@"SHT_CUDA_INFO"
	.sectionflags	@""
	.align	4


	//----- nvinfo : EIATTR_CUDA_API_VERSION
	.align		4
        /*0000*/ 	.byte	0x04, 0x37
        /*0002*/ 	.short	(.L_25 - .L_24)
.L_24:
        /*0004*/ 	.word	0x00000082


	//----- nvinfo : EIATTR_KPARAM_INFO
	.align		4
.L_25:
        /*0008*/ 	.byte	0x04, 0x17
        /*000a*/ 	.short	(.L_27 - .L_26)
.L_26:
        /*000c*/ 	.word	0x00000000
        /*0010*/ 	.short	0x0002
        /*0012*/ 	.short	0x0010
        /*0014*/ 	.byte	0x00, 0xf0, 0x11, 0x00


	//----- nvinfo : EIATTR_KPARAM_INFO
	.align		4
.L_27:
        /*0018*/ 	.byte	0x04, 0x17
        /*001a*/ 	.short	(.L_29 - .L_28)
.L_28:
        /*001c*/ 	.word	0x00000000
        /*0020*/ 	.short	0x0001
        /*0022*/ 	.short	0x0008
        /*0024*/ 	.byte	0x00, 0xf5, 0x21, 0x00


	//----- nvinfo : EIATTR_KPARAM_INFO
	.align		4
.L_29:
        /*0028*/ 	.byte	0x04, 0x17
        /*002a*/ 	.short	(.L_31 - .L_30)
.L_30:
        /*002c*/ 	.word	0x00000000
        /*0030*/ 	.short	0x0000
        /*0032*/ 	.short	0x0000
        /*0034*/ 	.byte	0x00, 0xf5, 0x21, 0x00


	//----- nvinfo : EIATTR_SPARSE_MMA_MASK
	.align		4
.L_31:
        /*0038*/ 	.byte	0x03, 0x50
        /*003a*/ 	.short	0x0000


	//----- nvinfo : EIATTR_MAXREG_COUNT
	.align		4
        /*003c*/ 	.byte	0x03, 0x1b
        /*003e*/ 	.short	0x00ff


	//----- nvinfo : EIATTR_MERCURY_ISA_VERSION
	.align		4
        /*0040*/ 	.byte	0x03, 0x5f
        /*0042*/ 	.short	0x0101


	//----- nvinfo : EIATTR_VRC_CTA_INIT_COUNT
	.align		4
        /*0044*/ 	.byte	0x02, 0x4a
	.zero		1
	.zero		1


	//----- nvinfo : EIATTR_EXIT_INSTR_OFFSETS
	.align		4
        /*0048*/ 	.byte	0x04, 0x1c
        /*004a*/ 	.short	(.L_33 - .L_32)


	//   ....[0]....
.L_32:
        /*004c*/ 	.word	0x00000090


	//   ....[1]....
        /*0050*/ 	.word	0x00000380


	//   ....[2]....
        /*0054*/ 	.word	0x000004c0


	//----- nvinfo : EIATTR_CRS_STACK_SIZE
	.align		4
.L_33:
        /*0058*/ 	.byte	0x04, 0x1e
        /*005a*/ 	.short	(.L_35 - .L_34)
.L_34:
        /*005c*/ 	.word	0x00000000


	//----- nvinfo : EIATTR_CBANK_PARAM_SIZE
	.align		4
.L_35:
        /*0060*/ 	.byte	0x03, 0x19
        /*0062*/ 	.short	0x0014


	//----- nvinfo : EIATTR_PARAM_CBANK
	.align		4
        /*0064*/ 	.byte	0x04, 0x0a
        /*0066*/ 	.short	(.L_37 - .L_36)
	.align		4
.L_36:
        /*0068*/ 	.word	index@(.nv.constant0._Z5benchPdS_i)
        /*006c*/ 	.short	0x0380
        /*006e*/ 	.short	0x0014


	//----- nvinfo : EIATTR_SW_WAR
	.align		4
.L_37:
        /*0070*/ 	.byte	0x04, 0x36
        /*0072*/ 	.short	(.L_39 - .L_38)
.L_38:
        /*0074*/ 	.word	0x00000008
.L_39:


//--------------------- .nv.callgraph             --------------------------
	.section	.nv.callgraph,"",@"SHT_CUDA_CALLGRAPH"
	.align	4
	.sectionentsize	8
	.align		4
        /*0000*/ 	.word	0x00000000
	.align		4
        /*0004*/ 	.word	0xffffffff
	.align		4
        /*0008*/ 	.word	0x00000000
	.align		4
        /*000c*/ 	.word	0xfffffffe
	.align		4
        /*0010*/ 	.word	0x00000000
	.align		4
        /*0014*/ 	.word	0xfffffffd
	.align		4
        /*0018*/ 	.word	0x00000000
	.align		4
        /*001c*/ 	.word	0xfffffffc


//--------------------- .text._Z12bench_singlePdS_ --------------------------
	.section	.text._Z12bench_singlePdS_,"ax",@progbits
	.align	128
        .global         _Z12bench_singlePdS_
        .type           _Z12bench_singlePdS_,@function
        .size           _Z12bench_singlePdS_,(.L_x_6 - _Z12bench_singlePdS_)
        .other          _Z12bench_singlePdS_,@"STO_CUDA_ENTRY STV_DEFAULT"
_Z12bench_singlePdS_:
.text._Z12bench_singlePdS_:
[----:B------:R-:W-:Y:S01]  /*0000*/  LDC R1, c[0x0][0x37c] ;  /* 0x0000df00ff017b82 */ /* 0x000fe20000000800 */
[----:B------:R-:W0:Y:S07]  /*0010*/  S2R R0, SR_TID.X ;  /* 0x0000000000007919 */ /* 0x000e2e0000002100 */
[----:B------:R-:W0:Y:S01]  /*0020*/  S2UR UR6, SR_CTAID.X ;  /* 0x00000000000679c3 */ /* 0x000e220000002500 */
[----:B------:R-:W1:Y:S07]  /*0030*/  LDCU.64 UR4, c[0x0][0x358] ;  /* 0x00006b00ff0477ac */ /* 0x000e6e0008000a00 */
[----:B------:R-:W0:Y:S08]  /*0040*/  LDC R7, c[0x0][0x360] ;  /* 0x0000d800ff077b82 */ /* 0x000e300000000800 */
[----:B------:R-:W2:Y:S08]  /*0050*/  LDC.64 R2, c[0x0][0x380] ;  /* 0x0000e000ff027b82 */ /* 0x000eb00000000a00 */
[----:B------:R-:W3:Y:S01]  /*0060*/  LDC.64 R4, c[0x0][0x388] ;  /* 0x0000e200ff047b82 */ /* 0x000ee20000000a00 */
[----:B0-----:R-:W-:-:S04]  /*0070*/  IMAD R7, R7, UR6, R0 ;  /* 0x0000000607077c24 */ /* 0x001fc8000f8e0200 */
[----:B--2---:R-:W-:-:S06]  /*0080*/  IMAD.WIDE R2, R7, 0x8, R2 ;  /* 0x0000000807027825 */ /* 0x004fcc00078e0202 */
[----:B-1----:R-:W2:Y:S01]  /*0090*/  LDG.E.64 R2, desc[UR4][R2.64] ;  /* 0x0000000402027981 */ /* 0x002ea2000c1e1b00 */
[----:B---3--:R-:W-:-:S05]  /*00a0*/  IMAD.WIDE R4, R7, 0x8, R4 ;  /* 0x0000000807047825 */ /* 0x008fca00078e0204 */
[----:B--2---:R-:W-:Y:S01]  /*00b0*/  STG.E.64 desc[UR4][R4.64], R2 ;  /* 0x0000000204007986 */ /* 0x004fe2000c101b04 */
[----:B------:R-:W-:Y:S05]  /*00c0*/  EXIT ;  /* 0x000000000000794d */ /* 0x000fea0003800000 */
.L_x_0:
[----:B------:R-:W-:-:S00]  /*00d0*/  BRA `(.L_x_0) ;  /* 0xfffffffc00fc7947 */ /* 0x000fc0000383ffff */
[----:B------:R-:W-:-:S00]  /*00e0*/  NOP ;  /* 0x0000000000007918 */ /* 0x000fc00000000000 */
        /* <DEDUP_REMOVED lines=9> */
.L_x_6:


//--------------------- .text._Z5benchPdS_i       --------------------------
	.section	.text._Z5benchPdS_i,"ax",@progbits
	.align	128
        .global         _Z5benchPdS_i
        .type           _Z5benchPdS_i,@function
        .size           _Z5benchPdS_i,(.L_x_7 - _Z5benchPdS_i)
        .other          _Z5benchPdS_i,@"STO_CUDA_ENTRY STV_DEFAULT"
_Z5benchPdS_i:
.text._Z5benchPdS_i:
[----:B------:R-:W-:Y:S01]  /*0000*/  LDC R1, c[0x0][0x37c] ;  /* 0x0000df00ff017b82 */ /* 0x000fe20000000800 */
[----:B------:R-:W0:Y:S07]  /*0010*/  S2R R7, SR_TID.X ;  /* 0x0000000000077919 */ /* 0x000e2e0000002100 */
[----:B------:R-:W0:Y:S01]  /*0020*/  S2UR UR4, SR_CTAID.X ;  /* 0x00000000000479c3 */ /* 0x000e220000002500 */
[----:B------:R-:W1:Y:S07]  /*0030*/  LDCU UR6, c[0x0][0x390] ;  /* 0x00007200ff0677ac */ /* 0x000e6e0008000800 */
[----:B------:R-:W0:Y:S01]  /*0040*/  LDC R0, c[0x0][0x360] ;  /* 0x0000d800ff007b82 */ /* 0x000e220000000800 */
[----:B------:R-:W2:Y:S01]  /*0050*/  LDCU UR5, c[0x0][0x370] ;  /* 0x00006e00ff0577ac */ /* 0x000ea20008000800 */
[----:B0-----:R-:W-:-:S02]  /*0060*/  IMAD R7, R0, UR4, R7 ;  /* 0x0000000400077c24 */ /* 0x001fc4000f8e0207 */
[----:B--2---:R-:W-:-:S03]  /*0070*/  IMAD R0, R0, UR5, RZ ;  /* 0x0000000500007c24 */ /* 0x004fc6000f8e02ff */
[----:B-1----:R-:W-:-:S13]  /*0080*/  ISETP.GE.AND P0, PT, R7, UR6, PT ;  /* 0x0000000607007c0c */ /* 0x002fda000bf06270 */
[----:B------:R-:W-:Y:S05]  /*0090*/  @P0 EXIT ;  /* 0x000000000000094d */ /* 0x000fea0003800000 */
[----:B------:R-:W0:Y:S01]  /*00a0*/  I2F.U32.RP R8, R0 ;  /* 0x0000000000087306 */ /* 0x000e220000209000 */
[C---:B------:R-:W-:Y:S01]  /*00b0*/  IADD3 R4, PT, PT, R0.reuse, R7, RZ ;  /* 0x0000000700047210 */ /* 0x040fe20007ffe0ff */
[----:B------:R-:W-:Y:S01]  /*00c0*/  IMAD.MOV R9, RZ, RZ, -R0 ;  /* 0x000000ffff097224 */ /* 0x000fe200078e0a00 */
[----:B------:R-:W-:Y:S01]  /*00d0*/  ISETP.NE.U32.AND P2, PT, R0, RZ, PT ;  /* 0x000000ff0000720c */ /* 0x000fe20003f45070 */
[----:B------:R-:W1:Y:S01]  /*00e0*/  LDCU.64 UR4, c[0x0][0x358] ;  /* 0x00006b00ff0477ac */ /* 0x000e620008000a00 */
[C---:B------:R-:W-:Y:S01]  /*00f0*/  ISETP.GE.AND P0, PT, R4.reuse, UR6, PT ;  /* 0x0000000604007c0c */ /* 0x040fe2000bf06270 */
[----:B------:R-:W-:Y:S01]  /*0100*/  BSSY.RECONVERGENT B0, `(.L_x_1) ;  /* 0x0000027000007945 */ /* 0x000fe20003800200 */
[----:B------:R-:W-:Y:S02]  /*0110*/  VIMNMX R5, PT, PT, R4, UR6, !PT ;  /* 0x0000000604057c48 */ /* 0x000fe4000ffe0100 */
[----:B------:R-:W-:-:S04]  /*0120*/  SEL R6, RZ, 0x1, P0 ;  /* 0x00000001ff067807 */ /* 0x000fc80000000000 */
[----:B------:R-:W-:Y:S01]  /*0130*/  IADD3 R5, PT, PT, R5, -R4, -R6 ;  /* 0x8000000405057210 */ /* 0x000fe20007ffe806 */
[----:B0-----:R-:W0:Y:S02]  /*0140*/  MUFU.RCP R8, R8 ;  /* 0x0000000800087308 */ /* 0x001e240000001000 */
[----:B0-----:R-:W-:-:S06]  /*0150*/  IADD3 R2, PT, PT, R8, 0xffffffe, RZ ;  /* 0x0ffffffe08027810 */ /* 0x001fcc0007ffe0ff */
[----:B------:R0:W2:Y:S02]  /*0160*/  F2I.FTZ.U32.TRUNC.NTZ R3, R2 ;  /* 0x0000000200037305 */ /* 0x0000a4000021f000 */
[----:B0-----:R-:W-:Y:S02]  /*0170*/  IMAD.MOV.U32 R2, RZ, RZ, RZ ;  /* 0x000000ffff027224 */ /* 0x001fe400078e00ff */
[----:B--2---:R-:W-:-:S04]  /*0180*/  IMAD R9, R9, R3, RZ ;  /* 0x0000000309097224 */ /* 0x004fc800078e02ff */
[----:B------:R-:W-:-:S06]  /*0190*/  IMAD.HI.U32 R8, R3, R9, R2 ;  /* 0x0000000903087227 */ /* 0x000fcc00078e0002 */
[----:B------:R-:W-:-:S05]  /*01a0*/  IMAD.HI.U32 R9, R8, R5, RZ ;  /* 0x0000000508097227 */ /* 0x000fca00078e00ff */
[----:B------:R-:W-:-:S05]  /*01b0*/  IADD3 R2, PT, PT, -R9, RZ, RZ ;  /* 0x000000ff09027210 */ /* 0x000fca0007ffe1ff */
[----:B------:R-:W-:Y:S02]  /*01c0*/  IMAD R5, R0, R2, R5 ;  /* 0x0000000200057224 */ /* 0x000fe400078e0205 */
[----:B------:R-:W0:Y:S03]  /*01d0*/  LDC.64 R2, c[0x0][0x388] ;  /* 0x0000e200ff027b82 */ /* 0x000e260000000a00 */
[----:B------:R-:W-:-:S13]  /*01e0*/  ISETP.GE.U32.AND P0, PT, R5, R0, PT ;  /* 0x000000000500720c */ /* 0x000fda0003f06070 */
[----:B------:R-:W-:Y:S01]  /*01f0*/  @P0 IMAD.IADD R5, R5, 0x1, -R0 ;  /* 0x0000000105050824 */ /* 0x000fe200078e0a00 */
[----:B------:R-:W-:-:S04]  /*0200*/  @P0 IADD3 R9, PT, PT, R9, 0x1, RZ ;  /* 0x0000000109090810 */ /* 0x000fc80007ffe0ff */
[-C--:B------:R-:W-:Y:S02]  /*0210*/  ISETP.GE.U32.AND P1, PT, R5, R0.reuse, PT ;  /* 0x000000000500720c */ /* 0x080fe40003f26070 */
[----:B------:R-:W2:Y:S11]  /*0220*/  LDC.64 R4, c[0x0][0x380] ;  /* 0x0000e000ff047b82 */ /* 0x000eb60000000a00 */
[----:B------:R-:W-:Y:S01]  /*0230*/  @P1 VIADD R9, R9, 0x1 ;  /* 0x0000000109091836 */ /* 0x000fe20000000000 */
[----:B------:R-:W-:-:S04]  /*0240*/  @!P2 LOP3.LUT R9, RZ, R0, RZ, 0x33, !PT ;  /* 0x00000000ff09a212 */ /* 0x000fc800078e33ff */
[----:B------:R-:W-:-:S04]  /*0250*/  IADD3 R6, PT, PT, R6, R9, RZ ;  /* 0x0000000906067210 */ /* 0x000fc80007ffe0ff */
[C---:B------:R-:W-:Y:S02]  /*0260*/  LOP3.LUT R8, R6.reuse, 0x3, RZ, 0xc0, !PT ;  /* 0x0000000306087812 */ /* 0x040fe400078ec0ff */
[----:B------:R-:W-:Y:S02]  /*0270*/  ISETP.GE.U32.AND P1, PT, R6, 0x3, PT ;  /* 0x000000030600780c */ /* 0x000fe40003f26070 */
[----:B------:R-:W-:-:S13]  /*0280*/  ISETP.NE.AND P0, PT, R8, 0x3, PT ;  /* 0x000000030800780c */ /* 0x000fda0003f05270 */
[----:B01----:R-:W-:Y:S05]  /*0290*/  @!P0 BRA `(.L_x_2) ;  /* 0x0000000000348947 */ /* 0x003fea0003800000 */
[----:B------:R-:W0:Y:S01]  /*02a0*/  LDC.64 R14, c[0x0][0x380] ;  /* 0x0000e000ff0e7b82 */ /* 0x000e220000000a00 */
[----:B------:R-:W-:-:S05]  /*02b0*/  VIADD R6, R6, 0x1 ;  /* 0x0000000106067836 */ /* 0x000fca0000000000 */
[----:B------:R-:W-:Y:S02]  /*02c0*/  LOP3.LUT R6, R6, 0x3, RZ, 0xc0, !PT ;  /* 0x0000000306067812 */ /* 0x000fe400078ec0ff */
[----:B------:R-:W1:Y:S02]  /*02d0*/  LDC.64 R12, c[0x0][0x388] ;  /* 0x0000e200ff0c7b82 */ /* 0x000e640000000a00 */
[----:B------:R-:W-:-:S07]  /*02e0*/  IADD3 R6, PT, PT, -R6, RZ, RZ ;  /* 0x000000ff06067210 */ /* 0x000fce0007ffe1ff */
.L_x_3:
[----:B0--3--:R-:W-:-:S06]  /*02f0*/  IMAD.WIDE R10, R7, 0x8, R14 ;  /* 0x00000008070a7825 */ /* 0x009fcc00078e020e */
[----:B------:R-:W3:Y:S01]  /*0300*/  LDG.E.64 R10, desc[UR4][R10.64] ;  /* 0x000000040a0a7981 */ /* 0x000ee2000c1e1b00 */
[----:B-1----:R-:W-:Y:S01]  /*0310*/  IMAD.WIDE R8, R7, 0x8, R12 ;  /* 0x0000000807087825 */ /* 0x002fe200078e020c */
[----:B------:R-:W-:-:S03]  /*0320*/  IADD3 R7, PT, PT, R0, R7, RZ ;  /* 0x0000000700077210 */ /* 0x000fc60007ffe0ff */
[----:B------:R-:W-:-:S05]  /*0330*/  VIADD R6, R6, 0x1 ;  /* 0x0000000106067836 */ /* 0x000fca0000000000 */
[----:B------:R-:W-:Y:S01]  /*0340*/  ISETP.NE.AND P0, PT, R6, RZ, PT ;  /* 0x000000ff0600720c */ /* 0x000fe20003f05270 */
[----:B---3--:R3:W-:-:S12]  /*0350*/  STG.E.64 desc[UR4][R8.64], R10 ;  /* 0x0000000a08007986 */ /* 0x0087d8000c101b04 */
[----:B------:R-:W-:Y:S05]  /*0360*/  @P0 BRA `(.L_x_3) ;  /* 0xfffffffc00e00947 */ /* 0x000fea000383ffff */
.L_x_2:
[----:B------:R-:W-:Y:S05]  /*0370*/  BSYNC.RECONVERGENT B0 ;  /* 0x0000000000007941 */ /* 0x000fea0003800200 */
.L_x_1:
[----:B------:R-:W-:Y:S05]  /*0380*/  @!P1 EXIT ;  /* 0x000000000000994d */ /* 0x000fea0003800000 */
.L_x_4:
[----:B0-2---:R-:W-:-:S05]  /*0390*/  IMAD.WIDE R24, R7, 0x8, R4 ;  /* 0x0000000807187825 */ /* 0x005fca00078e0204 */
[----:B---3--:R-:W2:Y:S01]  /*03a0*/  LDG.E.64 R8, desc[UR4][R24.64] ;  /* 0x0000000418087981 */ /* 0x008ea2000c1e1b00 */
[----:B------:R-:W-:-:S04]  /*03b0*/  IMAD.WIDE R26, R7, 0x8, R2 ;  /* 0x00000008071a7825 */ /* 0x000fc800078e0202 */
[C---:B------:R-:W-:Y:S01]  /*03c0*/  IMAD.WIDE R10, R0.reuse, 0x8, R24 ;  /* 0x00000008000a7825 */ /* 0x040fe200078e0218 */
[----:B--2---:R0:W-:Y:S04]  /*03d0*/  STG.E.64 desc[UR4][R26.64], R8 ;  /* 0x000000081a007986 */ /* 0x0041e8000c101b04 */
[----:B------:R-:W2:Y:S01]  /*03e0*/  LDG.E.64 R12, desc[UR4][R10.64] ;  /* 0x000000040a0c7981 */ /* 0x000ea2000c1e1b00 */
[----:B------:R-:W-:-:S04]  /*03f0*/  IMAD.WIDE R14, R0, 0x8, R26 ;  /* 0x00000008000e7825 */ /* 0x000fc800078e021a */
[C---:B------:R-:W-:Y:S01]  /*0400*/  IMAD.WIDE R16, R0.reuse, 0x8, R10 ;  /* 0x0000000800107825 */ /* 0x040fe200078e020a */
[----:B--2---:R0:W-:Y:S04]  /*0410*/  STG.E.64 desc[UR4][R14.64], R12 ;  /* 0x0000000c0e007986 */ /* 0x0041e8000c101b04 */
[----:B------:R-:W2:Y:S01]  /*0420*/  LDG.E.64 R18, desc[UR4][R16.64] ;  /* 0x0000000410127981 */ /* 0x000ea2000c1e1b00 */
[----:B------:R-:W-:-:S04]  /*0430*/  IMAD.WIDE R20, R0, 0x8, R14 ;  /* 0x0000000800147825 */ /* 0x000fc800078e020e */
[C---:B------:R-:W-:Y:S01]  /*0440*/  IMAD.WIDE R22, R0.reuse, 0x8, R16 ;  /* 0x0000000800167825 */ /* 0x040fe200078e0210 */
[----:B--2---:R0:W-:Y:S05]  /*0450*/  STG.E.64 desc[UR4][R20.64], R18 ;  /* 0x0000001214007986 */ /* 0x0041ea000c101b04 */
[----:B------:R-:W2:Y:S01]  /*0460*/  LDG.E.64 R22, desc[UR4][R22.64] ;  /* 0x0000000416167981 */ /* 0x000ea2000c1e1b00 */
[C---:B------:R-:W-:Y:S01]  /*0470*/  IMAD.WIDE R24, R0.reuse, 0x8, R20 ;  /* 0x0000000800187825 */ /* 0x040fe200078e0214 */
[----:B------:R-:W-:-:S04]  /*0480*/  LEA R7, R0, R7, 0x2 ;  /* 0x0000000700077211 */ /* 0x000fc800078e10ff */
[----:B------:R-:W-:Y:S01]  /*0490*/  ISETP.GE.AND P0, PT, R7, UR6, PT ;  /* 0x0000000607007c0c */ /* 0x000fe2000bf06270 */
[----:B--2---:R0:W-:-:S12]  /*04a0*/  STG.E.64 desc[UR4][R24.64], R22 ;  /* 0x0000001618007986 */ /* 0x0041d8000c101b04 */
[----:B------:R-:W-:Y:S05]  /*04b0*/  @!P0 BRA `(.L_x_4) ;  /* 0xfffffffc00b48947 */ /* 0x000fea000383ffff */
[----:B------:R-:W-:Y:S05]  /*04c0*/  EXIT ;  /* 0x000000000000794d */ /* 0x000fea0003800000 */
.L_x_5:
        /* <DEDUP_REMOVED lines=11> */
.L_x_7:


//--------------------- .nv.shared.reserved.0     --------------------------
	.section	.nv.shared.reserved.0,"aw",@nobits
	.weak		__nv_reservedSMEM_offset_0_alias
	.size		__nv_reservedSMEM_offset_0_alias, 0, 64
	.other		__nv_reservedSMEM_offset_0_alias,@"STO_CUDA_RESERVED_SHARED STV_DEFAULT"
__nv_reservedSMEM_offset_0_alias:
	.zero		0
	.zero		64


//--------------------- .nv.constant0._Z12bench_singlePdS_ --------------------------
	.section	.nv.constant0._Z12bench_singlePdS_,"a",@progbits
	.sectionflags	@""
	.align	4
.nv.constant0._Z12bench_singlePdS_:
	.zero		912


//--------------------- .nv.constant0._Z5benchPdS_i --------------------------
	.section	.nv.constant0._Z5benchPdS_i,"a",@progbits
	.sectionflags	@""
	.align	4
.nv.constant0._Z5benchPdS_i:
	.zero		916


//--------------------- SYMBOLS --------------------------

	.type		.nv.reservedSmem.offset0,@object
	.size		.nv.reservedSmem.offset0,0x4
